//
// Generated by NVIDIA NVVM Compiler
//
// Compiler Build ID: CL-36424714
// Cuda compilation tools, release 13.0, V13.0.88
// Based on NVVM 20.0.0
//

.version 9.0
.target sm_100
.address_size 64

	// .globl	_Z13add_neighbourPi

.visible .entry _Z13add_neighbourPi(
	.param .u64 .ptr .align 1 _Z13add_neighbourPi_param_0
)
{
	.reg .b32 	%r<5>;
	.reg .b64 	%rd<5>;

	ld.param.u64 	%rd1, [_Z13add_neighbourPi_param_0];
	cvta.to.global.u64 	%rd2, %rd1;
	mov.u32 	%r1, %tid.x;
	mul.wide.u32 	%rd3, %r1, 4;
	add.s64 	%rd4, %rd2, %rd3;
	ld.global.u32 	%r2, [%rd4+8];
	ld.global.u32 	%r3, [%rd4];
	add.s32 	%r4, %r3, %r2;
	st.global.u32 	[%rd4], %r4;
	ret;

}


// ===== COMPILED SASS (sm_100) =====

	.target	sm_100

	.elftype	@"ET_EXEC"


//--------------------- .note.nv.tkinfo           --------------------------
	.section	.note.nv.tkinfo,"",@"SHT_NOTE"
	.sectionflags	@"SHF_NOTE_NV_TKINFO"
	.tkinfo
        /*0018*/ 	.word	0x00000002
        /*0030*/ 	.string	""
        /*0030*/ 	.string	"ptxas"
        /*0030*/ 	.string	"Cuda compilation tools, release 13.0, V13.0.88"
        /*0030*/ 	.string	"Build cuda_13.0.r13.0/compiler.36424714_0"
        /*0030*/ 	.string	"-arch sm_100 -m 64 "



//--------------------- .note.nv.cuinfo           --------------------------
	.section	.note.nv.cuinfo,"",@"SHT_NOTE"
	.sectionflags	@"SHF_NOTE_NV_CUINFO"
        /*0018*/ 	.short	0x0002
        /*001a*/ 	.short	0x0064
        /*001c*/ 	.short	0x0082
	.zero		2


//--------------------- .nv.info                  --------------------------
	.section	.nv.info,"",@"SHT_CUDA_INFO"
	.align	4


	//----- nvinfo : EIATTR_REGCOUNT
	.align		4
        /*0000*/ 	.byte	0x04, 0x2f
        /*0002*/ 	.short	(.L_1 - .L_0)
	.align		4
.L_0:
        /*0004*/ 	.word	index@(_Z13add_neighbourPi)
        /*0008*/ 	.word	0x00000008


	//----- nvinfo : EIATTR_FRAME_SIZE
	.align		4
.L_1:
        /*000c*/ 	.byte	0x04, 0x11
        /*000e*/ 	.short	(.L_3 - .L_2)
	.align		4
.L_2:
        /*0010*/ 	.word	index@(_Z13add_neighbourPi)
        /*0014*/ 	.word	0x00000000


	//----- nvinfo : EIATTR_MIN_STACK_SIZE
	.align		4
.L_3:
        /*0018*/ 	.byte	0x04, 0x12
        /*001a*/ 	.short	(.L_5 - .L_4)
	.align		4
.L_4:
        /*001c*/ 	.word	index@(_Z13add_neighbourPi)
        /*0020*/ 	.word	0x00000000
.L_5:


//--------------------- .nv.compat                --------------------------
	.section	.nv.compat,"",@"SHT_CUDA_COMPAT_INFO"
	.align	4
        /*0000*/ 	.byte	0x02, 0x09, 0x00, 0x00, 0x02, 0x02, 0x01, 0x00, 0x02, 0x05, 0x05, 0x00, 0x03, 0x07, 0x01, 0x01
        /*0010*/ 	.byte	0x02, 0x03, 0x00, 0x00, 0x02, 0x06, 0x01, 0x00, 0x04, 0x0b, 0x08, 0x00, 0x09, 0x00, 0x00, 0x00
        /*0020*/ 	.byte	0x00, 0x00, 0x00, 0x00


//--------------------- .nv.info._Z13add_neighbourPi --------------------------
	.section	.nv.info._Z13add_neighbourPi,"",@"SHT_CUDA_INFO"
	.sectionflags	@""
	.align	4


	//----- nvinfo : EIATTR_CUDA_API_VERSION
	.align		4
        /*0000*/ 	.byte	0x04, 0x37
        /*0002*/ 	.short	(.L_7 - .L_6)
.L_6:
        /*0004*/ 	.word	0x00000082


	//----- nvinfo : EIATTR_KPARAM_INFO
	.align		4
.L_7:
        /*0008*/ 	.byte	0x04, 0x17
        /*000a*/ 	.short	(.L_9 - .L_8)
.L_8:
        /*000c*/ 	.word	0x00000000
        /*0010*/ 	.short	0x0000
        /*0012*/ 	.short	0x0000
        /*0014*/ 	.byte	0x00, 0xf5, 0x21, 0x00


	//----- nvinfo : EIATTR_SPARSE_MMA_MASK
	.align		4
.L_9:
        /*0018*/ 	.byte	0x03, 0x50
        /*001a*/ 	.short	0x0000


	//----- nvinfo : EIATTR_MAXREG_COUNT
	.align		4
        /*001c*/ 	.byte	0x03, 0x1b
        /*001e*/ 	.short	0x00ff


	//----- nvinfo : EIATTR_MERCURY_ISA_VERSION
	.align		4
        /*0020*/ 	.byte	0x03, 0x5f
        /*0022*/ 	.short	0x0101


	//----- nvinfo : EIATTR_VRC_CTA_INIT_COUNT
	.align		4
        /*0024*/ 	.byte	0x02, 0x4a
	.zero		1
	.zero		1


	//----- nvinfo : EIATTR_EXIT_INSTR_OFFSETS
	.align		4
        /*0028*/ 	.byte	0x04, 0x1c
        /*002a*/ 	.short	(.L_11 - .L_10)


	//   ....[0]....
.L_10:
        /*002c*/ 	.word	0x00000090


	//----- nvinfo : EIATTR_CBANK_PARAM_SIZE
	.align		4
.L_11:
        /*0030*/ 	.byte	0x03, 0x19
        /*0032*/ 	.short	0x0008


	//----- nvinfo : EIATTR_PARAM_CBANK
	.align		4
        /*0034*/ 	.byte	0x04, 0x0a
        /*0036*/ 	.short	(.L_13 - .L_12)
	.align		4
.L_12:
        /*0038*/ 	.word	index@(.nv.constant0._Z13add_neighbourPi)
        /*003c*/ 	.short	0x0380
        /*003e*/ 	.short	0x0008


	//----- nvinfo : EIATTR_SW_WAR
	.align		4
.L_13:
        /*0040*/ 	.byte	0x04, 0x36
        /*0042*/ 	.short	(.L_15 - .L_14)
.L_14:
        /*0044*/ 	.word	0x00000008
.L_15:


//--------------------- .nv.callgraph             --------------------------
	.section	.nv.callgraph,"",@"SHT_CUDA_CALLGRAPH"
	.align	4
	.sectionentsize	8
	.align		4
        /*0000*/ 	.word	0x00000000
	.align		4
        /*0004*/ 	.word	0xffffffff
	.align		4
        /*0008*/ 	.word	0x00000000
	.align		4
        /*000c*/ 	.word	0xfffffffe
	.align		4
        /*0010*/ 	.word	0x00000000
	.align		4
        /*0014*/ 	.word	0xfffffffd
	.align		4
        /*0018*/ 	.word	0x00000000
	.align		4
        /*001c*/ 	.word	0xfffffffc


//--------------------- .text._Z13add_neighbourPi --------------------------
	.section	.text._Z13add_neighbourPi,"ax",@progbits
	.align	128
        .global         _Z13add_neighbourPi
        .type           _Z13add_neighbourPi,@function
        .size           _Z13add_neighbourPi,(.L_x_1 - _Z13add_neighbourPi)
        .other          _Z13add_neighbourPi,@"STO_CUDA_ENTRY STV_DEFAULT"
_Z13add_neighbourPi:
.text._Z13add_neighbourPi:
[----:B------:R-:W-:Y:S01]  /*0000*/  LDC R1, c[0x0][0x37c] ;  /* 0x0000df00ff017b82 */ /* 0x000fe20000000800 */
[----:B------:R-:W0:Y:S07]  /*0010*/  S2R R5, SR_TID.X ;  /* 0x0000000000057919 */ /* 0x000e2e0000002100 */
[----:B------:R-:W0:Y:S01]  /*0020*/  LDC.64 R2, c[0x0][0x380] ;  /* 0x0000e000ff027b82 */ /* 0x000e220000000a00 */
[----:B------:R-:W1:Y:S01]  /*0030*/  LDCU.64 UR4, c[0x0][0x358] ;  /* 0x00006b00ff0477ac */ /* 0x000e620008000a00 */
[----:B0-----:R-:W-:-:S05]  /*0040*/  IMAD.WIDE.U32 R2, R5, 0x4, R2 ;  /* 0x0000000405027825 */ /* 0x001fca00078e0002 */
[----:B-1----:R-:W2:Y:S04]  /*0050*/  LDG.E R0, desc[UR4][R2.64+0x8] ;  /* 0x0000080402007981 */ /* 0x002ea8000c1e1900 */
[----:B------:R-:W2:Y:S02]  /*0060*/  LDG.E R5, desc[UR4][R2.64] ;  /* 0x0000000402057981 */ /* 0x000ea4000c1e1900 */
[----:B--2---:R-:W-:-:S05]  /*0070*/  IADD3 R5, PT, PT, R0, R5, RZ ;  /* 0x0000000500057210 */ /* 0x004fca0007ffe0ff */
[----:B------:R-:W-:Y:S01]  /*0080*/  STG.E desc[UR4][R2.64], R5 ;  /* 0x0000000502007986 */ /* 0x000fe2000c101904 */
[----:B------:R-:W-:Y:S05]  /*0090*/  EXIT ;  /* 0x000000000000794d */ /* 0x000fea0003800000 */
.L_x_0:
[----:B------:R-:W-:-:S00]  /*00a0*/  BRA `(.L_x_0) ;  /* 0xfffffffc00fc7947 */ /* 0x000fc0000383ffff */
[----:B------:R-:W-:-:S00]  /*00b0*/  NOP ;  /* 0x0000000000007918 */ /* 0x000fc00000000000 */
        /* <DEDUP_REMOVED lines=12> */
.L_x_1:


//--------------------- .nv.shared.reserved.0     --------------------------
	.section	.nv.shared.reserved.0,"aw",@nobits
	.weak		__nv_reservedSMEM_offset_0_alias
	.size		__nv_reservedSMEM_offset_0_alias, 0, 64
	.other		__nv_reservedSMEM_offset_0_alias,@"STO_CUDA_RESERVED_SHARED STV_DEFAULT"
__nv_reservedSMEM_offset_0_alias:
	.zero		0
	.zero		64


//--------------------- .nv.constant0._Z13add_neighbourPi --------------------------
	.section	.nv.constant0._Z13add_neighbourPi,"a",@progbits
	.sectionflags	@""
	.align	4
.nv.constant0._Z13add_neighbourPi:
	.zero		904


//--------------------- SYMBOLS --------------------------

	.type		.nv.reservedSmem.offset0,@object
	.size		.nv.reservedSmem.offset0,0x4
